//
// Generated by NVIDIA NVVM Compiler
//
// Compiler Build ID: CL-36424714
// Cuda compilation tools, release 13.0, V13.0.88
// Based on NVVM 20.0.0
//

.version 9.0
.target sm_100
.address_size 64

	// .globl	_Z10gemm_tiledPKfS0_Pfi
// _ZZ10gemm_tiledPKfS0_PfiE6tile_A has been demoted
// _ZZ10gemm_tiledPKfS0_PfiE6tile_B has been demoted

.visible .entry _Z10gemm_tiledPKfS0_Pfi(
	.param .u64 .ptr .align 1 _Z10gemm_tiledPKfS0_Pfi_param_0,
	.param .u64 .ptr .align 1 _Z10gemm_tiledPKfS0_Pfi_param_1,
	.param .u64 .ptr .align 1 _Z10gemm_tiledPKfS0_Pfi_param_2,
	.param .u32 _Z10gemm_tiledPKfS0_Pfi_param_3
)
{
	.reg .pred 	%p<8>;
	.reg .b32 	%r<43>;
	.reg .b32 	%f<111>;
	.reg .b64 	%rd<13>;
	// demoted variable
	.shared .align 4 .b8 _ZZ10gemm_tiledPKfS0_PfiE6tile_A[4096];
	// demoted variable
	.shared .align 4 .b8 _ZZ10gemm_tiledPKfS0_PfiE6tile_B[4096];
	ld.param.u64 	%rd3, [_Z10gemm_tiledPKfS0_Pfi_param_0];
	ld.param.u64 	%rd4, [_Z10gemm_tiledPKfS0_Pfi_param_1];
	ld.param.u64 	%rd5, [_Z10gemm_tiledPKfS0_Pfi_param_2];
	ld.param.u32 	%r24, [_Z10gemm_tiledPKfS0_Pfi_param_3];
	mov.u32 	%r25, %ctaid.y;
	shl.b32 	%r26, %r25, 5;
	mov.u32 	%r40, %tid.y;
	add.s32 	%r2, %r26, %r40;
	mov.u32 	%r27, %ctaid.x;
	shl.b32 	%r3, %r27, 5;
	mov.u32 	%r38, %tid.x;
	add.s32 	%r5, %r3, %r38;
	setp.lt.s32 	%p1, %r24, 1;
	mov.f32 	%f110, 0f00000000;
	@%p1 bra 	$L__BB0_7;
	add.s32 	%r28, %r24, 31;
	shr.u32 	%r29, %r28, 5;
	shl.b32 	%r30, %r40, 7;
	mov.u32 	%r31, _ZZ10gemm_tiledPKfS0_PfiE6tile_A;
	add.s32 	%r6, %r31, %r30;
	shl.b32 	%r32, %r38, 2;
	add.s32 	%r7, %r6, %r32;
	mov.u32 	%r33, _ZZ10gemm_tiledPKfS0_PfiE6tile_B;
	add.s32 	%r9, %r33, %r32;
	add.s32 	%r8, %r9, %r30;
	neg.s32 	%r42, %r29;
	mad.lo.s32 	%r34, %r40, %r24, %r38;
	add.s32 	%r41, %r34, %r3;
	shl.b32 	%r12, %r24, 5;
	mad.lo.s32 	%r39, %r24, %r2, %r38;
	cvta.to.global.u64 	%rd1, %rd3;
	cvta.to.global.u64 	%rd2, %rd4;
	mov.f32 	%f110, 0f00000000;
$L__BB0_2:
	max.u32 	%r35, %r2, %r38;
	setp.ge.u32 	%p2, %r35, %r24;
	mov.f32 	%f108, 0f00000000;
	@%p2 bra 	$L__BB0_4;
	mul.wide.u32 	%rd6, %r39, 4;
	add.s64 	%rd7, %rd1, %rd6;
	ld.global.f32 	%f108, [%rd7];
$L__BB0_4:
	setp.ge.s32 	%p3, %r5, %r24;
	st.shared.f32 	[%r7], %f108;
	setp.ge.u32 	%p4, %r40, %r24;
	mov.f32 	%f109, 0f00000000;
	or.pred  	%p5, %p3, %p4;
	@%p5 bra 	$L__BB0_6;
	mul.wide.u32 	%rd8, %r41, 4;
	add.s64 	%rd9, %rd2, %rd8;
	ld.global.f32 	%f109, [%rd9];
$L__BB0_6:
	st.shared.f32 	[%r8], %f109;
	bar.sync 	0;
	ld.shared.f32 	%f12, [%r6];
	ld.shared.f32 	%f13, [%r9];
	fma.rn.f32 	%f14, %f12, %f13, %f110;
	ld.shared.f32 	%f15, [%r6+4];
	ld.shared.f32 	%f16, [%r9+128];
	fma.rn.f32 	%f17, %f15, %f16, %f14;
	ld.shared.f32 	%f18, [%r6+8];
	ld.shared.f32 	%f19, [%r9+256];
	fma.rn.f32 	%f20, %f18, %f19, %f17;
	ld.shared.f32 	%f21, [%r6+12];
	ld.shared.f32 	%f22, [%r9+384];
	fma.rn.f32 	%f23, %f21, %f22, %f20;
	ld.shared.f32 	%f24, [%r6+16];
	ld.shared.f32 	%f25, [%r9+512];
	fma.rn.f32 	%f26, %f24, %f25, %f23;
	ld.shared.f32 	%f27, [%r6+20];
	ld.shared.f32 	%f28, [%r9+640];
	fma.rn.f32 	%f29, %f27, %f28, %f26;
	ld.shared.f32 	%f30, [%r6+24];
	ld.shared.f32 	%f31, [%r9+768];
	fma.rn.f32 	%f32, %f30, %f31, %f29;
	ld.shared.f32 	%f33, [%r6+28];
	ld.shared.f32 	%f34, [%r9+896];
	fma.rn.f32 	%f35, %f33, %f34, %f32;
	ld.shared.f32 	%f36, [%r6+32];
	ld.shared.f32 	%f37, [%r9+1024];
	fma.rn.f32 	%f38, %f36, %f37, %f35;
	ld.shared.f32 	%f39, [%r6+36];
	ld.shared.f32 	%f40, [%r9+1152];
	fma.rn.f32 	%f41, %f39, %f40, %f38;
	ld.shared.f32 	%f42, [%r6+40];
	ld.shared.f32 	%f43, [%r9+1280];
	fma.rn.f32 	%f44, %f42, %f43, %f41;
	ld.shared.f32 	%f45, [%r6+44];
	ld.shared.f32 	%f46, [%r9+1408];
	fma.rn.f32 	%f47, %f45, %f46, %f44;
	ld.shared.f32 	%f48, [%r6+48];
	ld.shared.f32 	%f49, [%r9+1536];
	fma.rn.f32 	%f50, %f48, %f49, %f47;
	ld.shared.f32 	%f51, [%r6+52];
	ld.shared.f32 	%f52, [%r9+1664];
	fma.rn.f32 	%f53, %f51, %f52, %f50;
	ld.shared.f32 	%f54, [%r6+56];
	ld.shared.f32 	%f55, [%r9+1792];
	fma.rn.f32 	%f56, %f54, %f55, %f53;
	ld.shared.f32 	%f57, [%r6+60];
	ld.shared.f32 	%f58, [%r9+1920];
	fma.rn.f32 	%f59, %f57, %f58, %f56;
	ld.shared.f32 	%f60, [%r6+64];
	ld.shared.f32 	%f61, [%r9+2048];
	fma.rn.f32 	%f62, %f60, %f61, %f59;
	ld.shared.f32 	%f63, [%r6+68];
	ld.shared.f32 	%f64, [%r9+2176];
	fma.rn.f32 	%f65, %f63, %f64, %f62;
	ld.shared.f32 	%f66, [%r6+72];
	ld.shared.f32 	%f67, [%r9+2304];
	fma.rn.f32 	%f68, %f66, %f67, %f65;
	ld.shared.f32 	%f69, [%r6+76];
	ld.shared.f32 	%f70, [%r9+2432];
	fma.rn.f32 	%f71, %f69, %f70, %f68;
	ld.shared.f32 	%f72, [%r6+80];
	ld.shared.f32 	%f73, [%r9+2560];
	fma.rn.f32 	%f74, %f72, %f73, %f71;
	ld.shared.f32 	%f75, [%r6+84];
	ld.shared.f32 	%f76, [%r9+2688];
	fma.rn.f32 	%f77, %f75, %f76, %f74;
	ld.shared.f32 	%f78, [%r6+88];
	ld.shared.f32 	%f79, [%r9+2816];
	fma.rn.f32 	%f80, %f78, %f79, %f77;
	ld.shared.f32 	%f81, [%r6+92];
	ld.shared.f32 	%f82, [%r9+2944];
	fma.rn.f32 	%f83, %f81, %f82, %f80;
	ld.shared.f32 	%f84, [%r6+96];
	ld.shared.f32 	%f85, [%r9+3072];
	fma.rn.f32 	%f86, %f84, %f85, %f83;
	ld.shared.f32 	%f87, [%r6+100];
	ld.shared.f32 	%f88, [%r9+3200];
	fma.rn.f32 	%f89, %f87, %f88, %f86;
	ld.shared.f32 	%f90, [%r6+104];
	ld.shared.f32 	%f91, [%r9+3328];
	fma.rn.f32 	%f92, %f90, %f91, %f89;
	ld.shared.f32 	%f93, [%r6+108];
	ld.shared.f32 	%f94, [%r9+3456];
	fma.rn.f32 	%f95, %f93, %f94, %f92;
	ld.shared.f32 	%f96, [%r6+112];
	ld.shared.f32 	%f97, [%r9+3584];
	fma.rn.f32 	%f98, %f96, %f97, %f95;
	ld.shared.f32 	%f99, [%r6+116];
	ld.shared.f32 	%f100, [%r9+3712];
	fma.rn.f32 	%f101, %f99, %f100, %f98;
	ld.shared.f32 	%f102, [%r6+120];
	ld.shared.f32 	%f103, [%r9+3840];
	fma.rn.f32 	%f104, %f102, %f103, %f101;
	ld.shared.f32 	%f105, [%r6+124];
	ld.shared.f32 	%f106, [%r9+3968];
	fma.rn.f32 	%f110, %f105, %f106, %f104;
	bar.sync 	0;
	add.s32 	%r42, %r42, 1;
	setp.ne.s32 	%p6, %r42, 0;
	add.s32 	%r41, %r41, %r12;
	add.s32 	%r40, %r40, 32;
	add.s32 	%r39, %r39, 32;
	add.s32 	%r38, %r38, 32;
	@%p6 bra 	$L__BB0_2;
$L__BB0_7:
	max.s32 	%r36, %r2, %r5;
	setp.ge.s32 	%p7, %r36, %r24;
	@%p7 bra 	$L__BB0_9;
	mad.lo.s32 	%r37, %r24, %r2, %r5;
	cvta.to.global.u64 	%rd10, %rd5;
	mul.wide.s32 	%rd11, %r37, 4;
	add.s64 	%rd12, %rd10, %rd11;
	st.global.f32 	[%rd12], %f110;
$L__BB0_9:
	ret;

}


// ===== COMPILED SASS (sm_100) =====

	.target	sm_100

	.elftype	@"ET_EXEC"


//--------------------- .note.nv.tkinfo           --------------------------
	.section	.note.nv.tkinfo,"",@"SHT_NOTE"
	.sectionflags	@"SHF_NOTE_NV_TKINFO"
	.tkinfo
        /*0018*/ 	.word	0x00000002
        /*0030*/ 	.string	""
        /*0030*/ 	.string	"ptxas"
        /*0030*/ 	.string	"Cuda compilation tools, release 13.0, V13.0.88"
        /*0030*/ 	.string	"Build cuda_13.0.r13.0/compiler.36424714_0"
        /*0030*/ 	.string	"-arch sm_100 -m 64 "



//--------------------- .note.nv.cuinfo           --------------------------
	.section	.note.nv.cuinfo,"",@"SHT_NOTE"
	.sectionflags	@"SHF_NOTE_NV_CUINFO"
        /*0018*/ 	.short	0x0002
        /*001a*/ 	.short	0x0064
        /*001c*/ 	.short	0x0082
	.zero		2


//--------------------- .nv.info                  --------------------------
	.section	.nv.info,"",@"SHT_CUDA_INFO"
	.align	4


	//----- nvinfo : EIATTR_REGCOUNT
	.align		4
        /*0000*/ 	.byte	0x04, 0x2f
        /*0002*/ 	.short	(.L_1 - .L_0)
	.align		4
.L_0:
        /*0004*/ 	.word	index@(_Z10gemm_tiledPKfS0_Pfi)
        /*0008*/ 	.word	0x00000020


	//----- nvinfo : EIATTR_FRAME_SIZE
	.align		4
.L_1:
        /*000c*/ 	.byte	0x04, 0x11
        /*000e*/ 	.short	(.L_3 - .L_2)
	.align		4
.L_2:
        /*0010*/ 	.word	index@(_Z10gemm_tiledPKfS0_Pfi)
        /*0014*/ 	.word	0x00000000


	//----- nvinfo : EIATTR_MIN_STACK_SIZE
	.align		4
.L_3:
        /*0018*/ 	.byte	0x04, 0x12
        /*001a*/ 	.short	(.L_5 - .L_4)
	.align		4
.L_4:
        /*001c*/ 	.word	index@(_Z10gemm_tiledPKfS0_Pfi)
        /*0020*/ 	.word	0x00000000
.L_5:


//--------------------- .nv.compat                --------------------------
	.section	.nv.compat,"",@"SHT_CUDA_COMPAT_INFO"
	.align	4
        /*0000*/ 	.byte	0x02, 0x09, 0x00, 0x00, 0x02, 0x02, 0x01, 0x00, 0x02, 0x05, 0x05, 0x00, 0x03, 0x07, 0x01, 0x01
        /*0010*/ 	.byte	0x02, 0x03, 0x00, 0x00, 0x02, 0x06, 0x01, 0x00, 0x04, 0x0b, 0x08, 0x00, 0x09, 0x00, 0x00, 0x00
        /*0020*/ 	.byte	0x00, 0x00, 0x00, 0x00


//--------------------- .nv.info._Z10gemm_tiledPKfS0_Pfi --------------------------
	.section	.nv.info._Z10gemm_tiledPKfS0_Pfi,"",@"SHT_CUDA_INFO"
	.sectionflags	@""
	.align	4


	//----- nvinfo : EIATTR_CUDA_API_VERSION
	.align		4
        /*0000*/ 	.byte	0x04, 0x37
        /*0002*/ 	.short	(.L_7 - .L_6)
.L_6:
        /*0004*/ 	.word	0x00000082


	//----- nvinfo : EIATTR_KPARAM_INFO
	.align		4
.L_7:
        /*0008*/ 	.byte	0x04, 0x17
        /*000a*/ 	.short	(.L_9 - .L_8)
.L_8:
        /*000c*/ 	.word	0x00000000
        /*0010*/ 	.short	0x0003
        /*0012*/ 	.short	0x0018
        /*0014*/ 	.byte	0x00, 0xf0, 0x11, 0x00


	//----- nvinfo : EIATTR_KPARAM_INFO
	.align		4
.L_9:
        /*0018*/ 	.byte	0x04, 0x17
        /*001a*/ 	.short	(.L_11 - .L_10)
.L_10:
        /*001c*/ 	.word	0x00000000
        /*0020*/ 	.short	0x0002
        /*0022*/ 	.short	0x0010
        /*0024*/ 	.byte	0x00, 0xf5, 0x21, 0x00


	//----- nvinfo : EIATTR_KPARAM_INFO
	.align		4
.L_11:
        /*0028*/ 	.byte	0x04, 0x17
        /*002a*/ 	.short	(.L_13 - .L_12)
.L_12:
        /*002c*/ 	.word	0x00000000
        /*0030*/ 	.short	0x0001
        /*0032*/ 	.short	0x0008
        /*0034*/ 	.byte	0x00, 0xf5, 0x21, 0x00


	//----- nvinfo : EIATTR_KPARAM_INFO
	.align		4
.L_13:
        /*0038*/ 	.byte	0x04, 0x17
        /*003a*/ 	.short	(.L_15 - .L_14)
.L_14:
        /*003c*/ 	.word	0x00000000
        /*0040*/ 	.short	0x0000
        /*0042*/ 	.short	0x0000
        /*0044*/ 	.byte	0x00, 0xf5, 0x21, 0x00


	//----- nvinfo : EIATTR_SPARSE_MMA_MASK
	.align		4
.L_15:
        /*0048*/ 	.byte	0x03, 0x50
        /*004a*/ 	.short	0x0000


	//----- nvinfo : EIATTR_MAXREG_COUNT
	.align		4
        /*004c*/ 	.byte	0x03, 0x1b
        /*004e*/ 	.short	0x00ff


	//----- nvinfo : EIATTR_NUM_BARRIERS
	.align		4
        /*0050*/ 	.byte	0x02, 0x4c
        /*0052*/ 	.byte	0x01
	.zero		1


	//----- nvinfo : EIATTR_MERCURY_ISA_VERSION
	.align		4
        /*0054*/ 	.byte	0x03, 0x5f
        /*0056*/ 	.short	0x0101


	//----- nvinfo : EIATTR_VRC_CTA_INIT_COUNT
	.align		4
        /*0058*/ 	.byte	0x02, 0x4a
	.zero		1
	.zero		1


	//----- nvinfo : EIATTR_EXIT_INSTR_OFFSETS
	.align		4
        /*005c*/ 	.byte	0x04, 0x1c
        /*005e*/ 	.short	(.L_17 - .L_16)


	//   ....[0]....
.L_16:
        /*0060*/ 	.word	0x00000800


	//   ....[1]....
        /*0064*/ 	.word	0x00000850


	//----- nvinfo : EIATTR_CBANK_PARAM_SIZE
	.align		4
.L_17:
        /*0068*/ 	.byte	0x03, 0x19
        /*006a*/ 	.short	0x001c


	//----- nvinfo : EIATTR_PARAM_CBANK
	.align		4
        /*006c*/ 	.byte	0x04, 0x0a
        /*006e*/ 	.short	(.L_19 - .L_18)
	.align		4
.L_18:
        /*0070*/ 	.word	index@(.nv.constant0._Z10gemm_tiledPKfS0_Pfi)
        /*0074*/ 	.short	0x0380
        /*0076*/ 	.short	0x001c


	//----- nvinfo : EIATTR_SW_WAR
	.align		4
.L_19:
        /*0078*/ 	.byte	0x04, 0x36
        /*007a*/ 	.short	(.L_21 - .L_20)
.L_20:
        /*007c*/ 	.word	0x00000008
.L_21:


//--------------------- .nv.callgraph             --------------------------
	.section	.nv.callgraph,"",@"SHT_CUDA_CALLGRAPH"
	.align	4
	.sectionentsize	8
	.align		4
        /*0000*/ 	.word	0x00000000
	.align		4
        /*0004*/ 	.word	0xffffffff
	.align		4
        /*0008*/ 	.word	0x00000000
	.align		4
        /*000c*/ 	.word	0xfffffffe
	.align		4
        /*0010*/ 	.word	0x00000000
	.align		4
        /*0014*/ 	.word	0xfffffffd
	.align		4
        /*0018*/ 	.word	0x00000000
	.align		4
        /*001c*/ 	.word	0xfffffffc


//--------------------- .text._Z10gemm_tiledPKfS0_Pfi --------------------------
	.section	.text._Z10gemm_tiledPKfS0_Pfi,"ax",@progbits
	.align	128
        .global         _Z10gemm_tiledPKfS0_Pfi
        .type           _Z10gemm_tiledPKfS0_Pfi,@function
        .size           _Z10gemm_tiledPKfS0_Pfi,(.L_x_3 - _Z10gemm_tiledPKfS0_Pfi)
        .other          _Z10gemm_tiledPKfS0_Pfi,@"STO_CUDA_ENTRY STV_DEFAULT"
_Z10gemm_tiledPKfS0_Pfi:
.text._Z10gemm_tiledPKfS0_Pfi:
[----:B------:R-:W-:Y:S01]  /*0000*/  LDC R1, c[0x0][0x37c] ;  /* 0x0000df00ff017b82 */ /* 0x000fe20000000800 */
[----:B------:R-:W0:Y:S01]  /*0010*/  LDCU UR4, c[0x0][0x398] ;  /* 0x00007300ff0477ac */ /* 0x000e220008000800 */
[----:B------:R-:W1:Y:S01]  /*0020*/  S2R R20, SR_CTAID.Y ;  /* 0x0000000000147919 */ /* 0x000e620000002600 */
[----:B------:R-:W-:Y:S01]  /*0030*/  HFMA2 R23, -RZ, RZ, 0, 0 ;  /* 0x00000000ff177431 */ /* 0x000fe200000001ff */
[----:B------:R-:W2:Y:S01]  /*0040*/  LDCU.64 UR8, c[0x0][0x358] ;  /* 0x00006b00ff0877ac */ /* 0x000ea20008000a00 */
[----:B------:R-:W1:Y:S01]  /*0050*/  S2R R18, SR_TID.Y ;  /* 0x0000000000127919 */ /* 0x000e620000002200 */
[----:B------:R-:W3:Y:S01]  /*0060*/  S2R R4, SR_CTAID.X ;  /* 0x0000000000047919 */ /* 0x000ee20000002500 */
[----:B------:R-:W3:Y:S01]  /*0070*/  S2R R19, SR_TID.X ;  /* 0x0000000000137919 */ /* 0x000ee20000002100 */
[----:B0-----:R-:W-:-:S04]  /*0080*/  MOV R6, UR4 ;  /* 0x0000000400067c02 */ /* 0x001fc80008000f00 */
[----:B------:R-:W-:Y:S02]  /*0090*/  ISETP.GE.AND P0, PT, R6, 0x1, PT ;  /* 0x000000010600780c */ /* 0x000fe40003f06270 */
[----:B-1----:R-:W-:Y:S02]  /*00a0*/  LEA R20, R20, R18, 0x5 ;  /* 0x0000001214147211 */ /* 0x002fe400078e28ff */
[----:B---3--:R-:W-:-:S09]  /*00b0*/  LEA R21, R4, R19, 0x5 ;  /* 0x0000001304157211 */ /* 0x008fd200078e28ff */
[----:B--2---:R-:W-:Y:S05]  /*00c0*/  @!P0 BRA `(.L_x_0) ;  /* 0x0000000400c48947 */ /* 0x004fea0003800000 */
[----:B------:R-:W0:Y:S01]  /*00d0*/  S2UR UR6, SR_CgaCtaId ;  /* 0x00000000000679c3 */ /* 0x000e220000008800 */
[----:B------:R-:W-:Y:S01]  /*00e0*/  UMOV UR4, 0x400 ;  /* 0x0000040000047882 */ /* 0x000fe20000000000 */
[----:B------:R-:W-:Y:S01]  /*00f0*/  IADD3 R2, PT, PT, R6, 0x1f, RZ ;  /* 0x0000001f06027810 */ /* 0x000fe20007ffe0ff */
[----:B------:R-:W-:Y:S01]  /*0100*/  UIADD3 UR5, UPT, UPT, UR4, 0x1000, URZ ;  /* 0x0000100004057890 */ /* 0x000fe2000fffe0ff */
[-CC-:B------:R-:W-:Y:S01]  /*0110*/  IMAD R17, R18, R6.reuse, R19.reuse ;  /* 0x0000000612117224 */ /* 0x180fe200078e0213 */
[----:B------:R-:W-:Y:S01]  /*0120*/  MOV R23, RZ ;  /* 0x000000ff00177202 */ /* 0x000fe20000000f00 */
[----:B------:R-:W-:Y:S01]  /*0130*/  IMAD R7, R20, R6, R19 ;  /* 0x0000000614077224 */ /* 0x000fe200078e0213 */
[----:B------:R-:W-:Y:S01]  /*0140*/  SHF.R.U32.HI R2, RZ, 0x5, R2 ;  /* 0x00000005ff027819 */ /* 0x000fe20000011602 */
[----:B------:R-:W1:Y:S01]  /*0150*/  LDC R0, c[0x0][0x398] ;  /* 0x0000e600ff007b82 */ /* 0x000e620000000800 */
[----:B------:R-:W-:Y:S02]  /*0160*/  LEA R17, R4, R17, 0x5 ;  /* 0x0000001104117211 */ /* 0x000fe400078e28ff */
[----:B------:R-:W-:Y:S01]  /*0170*/  IADD3 R16, PT, PT, -R2, RZ, RZ ;  /* 0x000000ff02107210 */ /* 0x000fe20007ffe1ff */
[----:B0-----:R-:W-:-:S02]  /*0180*/  ULEA UR4, UR6, UR4, 0x18 ;  /* 0x0000000406047291 */ /* 0x001fc4000f8ec0ff */
[----:B------:R-:W-:-:S04]  /*0190*/  ULEA UR5, UR6, UR5, 0x18 ;  /* 0x0000000506057291 */ /* 0x000fc8000f8ec0ff */
[C---:B------:R-:W-:Y:S02]  /*01a0*/  LEA R5, R18.reuse, UR4, 0x7 ;  /* 0x0000000412057c11 */ /* 0x040fe4000f8e38ff */
[C---:B------:R-:W-:Y:S02]  /*01b0*/  LEA R3, R19.reuse, UR5, 0x2 ;  /* 0x0000000513037c11 */ /* 0x040fe4000f8e10ff */
[----:B------:R-:W-:Y:S02]  /*01c0*/  LEA R4, R19, R5, 0x2 ;  /* 0x0000000513047211 */ /* 0x000fe400078e10ff */
[----:B------:R-:W-:-:S07]  /*01d0*/  LEA R2, R18, R3, 0x7 ;  /* 0x0000000312027211 */ /* 0x000fce00078e38ff */
.L_x_1:
[----:B-1----:R-:W-:Y:S01]  /*01e0*/  MOV R6, R0 ;  /* 0x0000000000067202 */ /* 0x002fe20000000f00 */
[----:B------:R-:W-:Y:S01]  /*01f0*/  HFMA2 R27, -RZ, RZ, 0, 0 ;  /* 0x00000000ff1b7431 */ /* 0x000fe200000001ff */
[----:B------:R-:W-:Y:S02]  /*0200*/  VIMNMX.U32 R9, PT, PT, R20, R19, !PT ;  /* 0x0000001314097248 */ /* 0x000fe40007fe0000 */
[-C--:B------:R-:W-:Y:S02]  /*0210*/  ISETP.GE.U32.AND P0, PT, R18, R6.reuse, PT ;  /* 0x000000061200720c */ /* 0x080fe40003f06070 */
[-C--:B------:R-:W-:Y:S02]  /*0220*/  ISETP.GE.U32.AND P1, PT, R9, R6.reuse, PT ;  /* 0x000000060900720c */ /* 0x080fe40003f26070 */
[----:B------:R-:W-:Y:S02]  /*0230*/  ISETP.GE.OR P0, PT, R21, R6, P0 ;  /* 0x000000061500720c */ /* 0x000fe40000706670 */
[----:B------:R-:W-:-:S09]  /*0240*/  MOV R29, RZ ;  /* 0x000000ff001d7202 */ /* 0x000fd20000000f00 */
[----:B------:R-:W0:Y:S08]  /*0250*/  @!P1 LDC.64 R10, c[0x0][0x380] ;  /* 0x0000e000ff0a9b82 */ /* 0x000e300000000a00 */
[----:B------:R-:W1:Y:S01]  /*0260*/  @!P0 LDC.64 R8, c[0x0][0x388] ;  /* 0x0000e200ff088b82 */ /* 0x000e620000000a00 */
[----:B0-----:R-:W-:-:S05]  /*0270*/  @!P1 IMAD.WIDE.U32 R10, R7, 0x4, R10 ;  /* 0x00000004070a9825 */ /* 0x001fca00078e000a */
[----:B------:R-:W2:Y:S01]  /*0280*/  @!P1 LDG.E R27, desc[UR8][R10.64] ;  /* 0x000000080a1b9981 */ /* 0x000ea2000c1e1900 */
[----:B-1----:R-:W-:-:S05]  /*0290*/  @!P0 IMAD.WIDE.U32 R8, R17, 0x4, R8 ;  /* 0x0000000411088825 */ /* 0x002fca00078e0008 */
[----:B------:R-:W3:Y:S04]  /*02a0*/  @!P0 LDG.E R29, desc[UR8][R8.64] ;  /* 0x00000008081d8981 */ /* 0x000ee8000c1e1900 */
[----:B--2---:R-:W-:Y:S04]  /*02b0*/  STS [R4], R27 ;  /* 0x0000001b04007388 */ /* 0x004fe80000000800 */
[----:B---3--:R-:W-:Y:S01]  /*02c0*/  STS [R2], R29 ;  /* 0x0000001d02007388 */ /* 0x008fe20000000800 */
[----:B------:R-:W-:Y:S06]  /*02d0*/  BAR.SYNC.DEFER_BLOCKING 0x0 ;  /* 0x0000000000007b1d */ /* 0x000fec0000010000 */
[----:B------:R-:W-:Y:S04]  /*02e0*/  LDS R22, [R3] ;  /* 0x0000000003167984 */ /* 0x000fe80000000800 */
[----:B------:R-:W0:Y:S04]  /*02f0*/  LDS.128 R12, [R5] ;  /* 0x00000000050c7984 */ /* 0x000e280000000c00 */
[----:B------:R-:W1:Y:S04]  /*0300*/  LDS R26, [R3+0x80] ;  /* 0x00008000031a7984 */ /* 0x000e680000000800 */
[----:B------:R-:W2:Y:S04]  /*0310*/  LDS R25, [R3+0x100] ;  /* 0x0001000003197984 */ /* 0x000ea80000000800 */
[----:B------:R-:W3:Y:S04]  /*0320*/  LDS R24, [R3+0x180] ;  /* 0x0001800003187984 */ /* 0x000ee80000000800 */
[----:B------:R-:W-:Y:S01]  /*0330*/  LDS.128 R8, [R5+0x10] ;  /* 0x0000100005087984 */ /* 0x000fe20000000c00 */
[----:B0-----:R-:W-:-:S03]  /*0340*/  FFMA R12, R12, R22, R23 ;  /* 0x000000160c0c7223 */ /* 0x001fc60000000017 */
[----:B------:R-:W0:Y:S01]  /*0350*/  LDS R23, [R3+0x200] ;  /* 0x0002000003177984 */ /* 0x000e220000000800 */
[----:B-1----:R-:W-:-:S03]  /*0360*/  FFMA R12, R26, R13, R12 ;  /* 0x0000000d1a0c7223 */ /* 0x002fc6000000000c */
[----:B------:R-:W1:Y:S01]  /*0370*/  LDS R22, [R3+0x280] ;  /* 0x0002800003167984 */ /* 0x000e620000000800 */
[----:B--2---:R-:W-:-:S03]  /*0380*/  FFMA R13, R25, R14, R12 ;  /* 0x0000000e190d7223 */ /* 0x004fc6000000000c */
[----:B------:R-:W2:Y:S01]  /*0390*/  LDS R25, [R3+0x300] ;  /* 0x0003000003197984 */ /* 0x000ea20000000800 */
[----:B---3--:R-:W-:-:S03]  /*03a0*/  FFMA R13, R24, R15, R13 ;  /* 0x0000000f180d7223 */ /* 0x008fc6000000000d */
[----:B------:R-:W3:Y:S04]  /*03b0*/  LDS R24, [R3+0x380] ;  /* 0x0003800003187984 */ /* 0x000ee80000000800 */
[----:B------:R-:W-:Y:S01]  /*03c0*/  LDS R26, [R3+0xb80] ;  /* 0x000b8000031a7984 */ /* 0x000fe20000000800 */
[----:B0-----:R-:W-:-:S03]  /*03d0*/  FFMA R27, R8, R23, R13 ;  /* 0x00000017081b7223 */ /* 0x001fc6000000000d */
[----:B------:R-:W-:Y:S04]  /*03e0*/  LDS R23, [R3+0x400] ;  /* 0x0004000003177984 */ /* 0x000fe80000000800 */
[----:B------:R-:W0:Y:S01]  /*03f0*/  LDS.128 R12, [R5+0x20] ;  /* 0x00002000050c7984 */ /* 0x000e220000000c00 */
[----:B-1----:R-:W-:-:S03]  /*0400*/  FFMA R8, R22, R9, R27 ;  /* 0x0000000916087223 */ /* 0x002fc6000000001b */
[----:B------:R-:W1:Y:S01]  /*0410*/  LDS R22, [R3+0x480] ;  /* 0x0004800003167984 */ /* 0x000e620000000800 */
[----:B--2---:R-:W-:-:S03]  /*0420*/  FFMA R9, R25, R10, R8 ;  /* 0x0000000a19097223 */ /* 0x004fc60000000008 */
[----:B------:R-:W2:Y:S01]  /*0430*/  LDS R25, [R3+0x500] ;  /* 0x0005000003197984 */ /* 0x000ea20000000800 */
[----:B---3--:R-:W-:-:S03]  /*0440*/  FFMA R9, R24, R11, R9 ;  /* 0x0000000b18097223 */ /* 0x008fc60000000009 */
[----:B------:R-:W3:Y:S01]  /*0450*/  LDS R24, [R3+0x580] ;  /* 0x0005800003187984 */ /* 0x000ee20000000800 */
        /* <DEDUP_REMOVED lines=26> */
[----:B------:R-:W-:Y:S04]  /*0600*/  LDS R27, [R3+0xc00] ;  /* 0x000c0000031b7984 */ /* 0x000fe80000000800 */
[----:B------:R-:W-:Y:S01]  /*0610*/  LDS R24, [R3+0xc80] ;  /* 0x000c800003187984 */ /* 0x000fe20000000800 */
[----:B0-----:R-:W-:-:S03]  /*0620*/  FFMA R23, R8, R23, R13 ;  /* 0x0000001708177223 */ /* 0x001fc6000000000d */
[----:B------:R-:W0:Y:S01]  /*0630*/  LDS.128 R12, [R5+0x60] ;  /* 0x00006000050c7984 */ /* 0x000e220000000c00 */
[----:B-1----:R-:W-:-:S03]  /*0640*/  FFMA R22, R22, R9, R23 ;  /* 0x0000000916167223 */ /* 0x002fc60000000017 */
[----:B------:R-:W1:Y:S01]  /*0650*/  LDS R23, [R3+0xd00] ;  /* 0x000d000003177984 */ /* 0x000e620000000800 */
[----:B--2---:R-:W-:-:S03]  /*0660*/  FFMA R25, R25, R10, R22 ;  /* 0x0000000a19197223 */ /* 0x004fc60000000016 */
[----:B------:R-:W2:Y:S01]  /*0670*/  LDS R22, [R3+0xd80] ;  /* 0x000d800003167984 */ /* 0x000ea20000000800 */
[----:B------:R-:W-:-:S03]  /*0680*/  FFMA R11, R26, R11, R25 ;  /* 0x0000000b1a0b7223 */ /* 0x000fc60000000019 */
[----:B------:R-:W-:Y:S01]  /*0690*/  LDS R25, [R3+0xe00] ;  /* 0x000e000003197984 */ /* 0x000fe20000000800 */
[----:B0-----:R-:W-:-:S03]  /*06a0*/  FFMA R27, R12, R27, R11 ;  /* 0x0000001b0c1b7223 */ /* 0x001fc6000000000b */
[----:B------:R-:W0:Y:S01]  /*06b0*/  LDS.128 R8, [R5+0x70] ;  /* 0x0000700005087984 */ /* 0x000e220000000c00 */
[----:B------:R-:W-:-:S03]  /*06c0*/  FFMA R24, R24, R13, R27 ;  /* 0x0000000d18187223 */ /* 0x000fc6000000001b */
[----:B------:R-:W3:Y:S04]  /*06d0*/  LDS R27, [R3+0xe80] ;  /* 0x000e8000031b7984 */ /* 0x000ee80000000800 */
[----:B------:R-:W4:Y:S04]  /*06e0*/  LDS R13, [R3+0xf00] ;  /* 0x000f0000030d7984 */ /* 0x000f280000000800 */
[----:B------:R-:W5:Y:S01]  /*06f0*/  LDS R12, [R3+0xf80] ;  /* 0x000f8000030c7984 */ /* 0x000f620000000800 */
[----:B-1----:R-:W-:Y:S01]  /*0700*/  FFMA R23, R23, R14, R24 ;  /* 0x0000000e17177223 */ /* 0x002fe20000000018 */
[----:B------:R-:W-:-:S03]  /*0710*/  IADD3 R16, PT, PT, R16, 0x1, RZ ;  /* 0x0000000110107810 */ /* 0x000fc60007ffe0ff */
[----:B--2---:R-:W-:Y:S01]  /*0720*/  FFMA R15, R22, R15, R23 ;  /* 0x0000000f160f7223 */ /* 0x004fe20000000017 */
[----:B------:R-:W-:Y:S01]  /*0730*/  BAR.SYNC.DEFER_BLOCKING 0x0 ;  /* 0x0000000000007b1d */ /* 0x000fe20000010000 */
[----:B------:R-:W-:Y:S02]  /*0740*/  ISETP.NE.AND P0, PT, R16, RZ, PT ;  /* 0x000000ff1000720c */ /* 0x000fe40003f05270 */
[----:B------:R-:W-:Y:S02]  /*0750*/  IADD3 R19, PT, PT, R19, 0x20, RZ ;  /* 0x0000002013137810 */ /* 0x000fe40007ffe0ff */
[----:B------:R-:W-:Y:S02]  /*0760*/  IADD3 R18, PT, PT, R18, 0x20, RZ ;  /* 0x0000002012127810 */ /* 0x000fe40007ffe0ff */
[----:B------:R-:W-:Y:S02]  /*0770*/  IADD3 R7, PT, PT, R7, 0x20, RZ ;  /* 0x0000002007077810 */ /* 0x000fe40007ffe0ff */
[----:B------:R-:W-:Y:S01]  /*0780*/  LEA R17, R6, R17, 0x5 ;  /* 0x0000001106117211 */ /* 0x000fe200078e28ff */
[----:B0-----:R-:W-:-:S04]  /*0790*/  FFMA R8, R8, R25, R15 ;  /* 0x0000001908087223 */ /* 0x001fc8000000000f */
[----:B---3--:R-:W-:-:S04]  /*07a0*/  FFMA R8, R27, R9, R8 ;  /* 0x000000091b087223 */ /* 0x008fc80000000008 */
[----:B----4-:R-:W-:-:S04]  /*07b0*/  FFMA R13, R13, R10, R8 ;  /* 0x0000000a0d0d7223 */ /* 0x010fc80000000008 */
[----:B-----5:R-:W-:Y:S01]  /*07c0*/  FFMA R23, R12, R11, R13 ;  /* 0x0000000b0c177223 */ /* 0x020fe2000000000d */
[----:B------:R-:W-:Y:S06]  /*07d0*/  @P0 BRA `(.L_x_1) ;  /* 0xfffffff800800947 */ /* 0x000fec000383ffff */
.L_x_0:
[----:B------:R-:W-:-:S04]  /*07e0*/  VIMNMX R3, PT, PT, R20, R21, !PT ;  /* 0x0000001514037248 */ /* 0x000fc80007fe0100 */
[----:B------:R-:W-:-:S13]  /*07f0*/  ISETP.GE.AND P0, PT, R3, R6, PT ;  /* 0x000000060300720c */ /* 0x000fda0003f06270 */
[----:B------:R-:W-:Y:S05]  /*0800*/  @P0 EXIT ;  /* 0x000000000000094d */ /* 0x000fea0003800000 */
[----:B------:R-:W0:Y:S01]  /*0810*/  LDC.64 R2, c[0x0][0x390] ;  /* 0x0000e400ff027b82 */ /* 0x000e220000000a00 */
[----:B------:R-:W-:-:S04]  /*0820*/  IMAD R21, R20, R6, R21 ;  /* 0x0000000614157224 */ /* 0x000fc800078e0215 */
[----:B0-----:R-:W-:-:S05]  /*0830*/  IMAD.WIDE R2, R21, 0x4, R2 ;  /* 0x0000000415027825 */ /* 0x001fca00078e0202 */
[----:B------:R-:W-:Y:S01]  /*0840*/  STG.E desc[UR8][R2.64], R23 ;  /* 0x0000001702007986 */ /* 0x000fe2000c101908 */
[----:B------:R-:W-:Y:S05]  /*0850*/  EXIT ;  /* 0x000000000000794d */ /* 0x000fea0003800000 */
.L_x_2:
[----:B------:R-:W-:-:S00]  /*0860*/  BRA `(.L_x_2) ;  /* 0xfffffffc00fc7947 */ /* 0x000fc0000383ffff */
[----:B------:R-:W-:-:S00]  /*0870*/  NOP ;  /* 0x0000000000007918 */ /* 0x000fc00000000000 */
        /* <DEDUP_REMOVED lines=8> */
.L_x_3:


//--------------------- .nv.shared._Z10gemm_tiledPKfS0_Pfi --------------------------
	.section	.nv.shared._Z10gemm_tiledPKfS0_Pfi,"aw",@nobits
	.sectionflags	@""
	.align	4
.nv.shared._Z10gemm_tiledPKfS0_Pfi:
	.zero		9216


//--------------------- .nv.shared.reserved.0     --------------------------
	.section	.nv.shared.reserved.0,"aw",@nobits
	.weak		__nv_reservedSMEM_offset_0_alias
	.size		__nv_reservedSMEM_offset_0_alias, 0, 64
	.other		__nv_reservedSMEM_offset_0_alias,@"STO_CUDA_RESERVED_SHARED STV_DEFAULT"
__nv_reservedSMEM_offset_0_alias:
	.zero		0
	.zero		64


//--------------------- .nv.constant0._Z10gemm_tiledPKfS0_Pfi --------------------------
	.section	.nv.constant0._Z10gemm_tiledPKfS0_Pfi,"a",@progbits
	.sectionflags	@""
	.align	4
.nv.constant0._Z10gemm_tiledPKfS0_Pfi:
	.zero		924


//--------------------- SYMBOLS --------------------------

	.type		.nv.reservedSmem.offset0,@object
	.size		.nv.reservedSmem.offset0,0x4
	.type		.nv.reservedSmem.cap,@object
	.size		.nv.reservedSmem.cap,0x4
